	.headerflags	@"EF_CUDA_TEXMODE_UNIFIED EF_CUDA_64BIT_ADDRESS EF_CUDA_ACCELERATORS EF_CUDA_SM90 EF_CUDA_VIRTUAL_SM(EF_CUDA_SM90)"
	.elftype	@"ET_EXEC"


//--------------------- .nv.info                  --------------------------
	.section	.nv.info,"",@"SHT_CUDA_INFO"
	.align	4


	//----- nvinfo : EIATTR_REGCOUNT
	.align		4
        /*0000*/ 	.byte	0x04, 0x2f
        /*0002*/ 	.short	(.L_1 - .L_0)
	.align		4
.L_0:
        /*0004*/ 	.word	index@(triton_poi_fused_convolution_9)
        /*0008*/ 	.word	0x0000000c


	//----- nvinfo : EIATTR_MIN_STACK_SIZE
	.align		4
.L_1:
        /*000c*/ 	.byte	0x04, 0x12
        /*000e*/ 	.short	(.L_3 - .L_2)
	.align		4
.L_2:
        /*0010*/ 	.word	index@(triton_poi_fused_convolution_9)
        /*0014*/ 	.word	0x00000000


	//----- nvinfo : EIATTR_FRAME_SIZE
	.align		4
.L_3:
        /*0018*/ 	.byte	0x04, 0x11
        /*001a*/ 	.short	(.L_5 - .L_4)
	.align		4
.L_4:
        /*001c*/ 	.word	index@(triton_poi_fused_convolution_9)
        /*0020*/ 	.word	0x00000000


	//----- nvinfo : EIATTR_MIN_STACK_SIZE
	.align		4
.L_5:
        /*0024*/ 	.byte	0x04, 0x12
        /*0026*/ 	.short	(.L_7 - .L_6)
	.align		4
.L_6:
        /*0028*/ 	.word	index@(triton_poi_fused_convolution_9)
        /*002c*/ 	.word	0x00000000
.L_7:


//--------------------- .nv.info.triton_poi_fused_convolution_9 --------------------------
	.section	.nv.info.triton_poi_fused_convolution_9,"",@"SHT_CUDA_INFO"
	.sectionflags	@""
	.align	4


	//----- nvinfo : EIATTR_CUDA_API_VERSION
	.align		4
        /*0000*/ 	.byte	0x04, 0x37
        /*0002*/ 	.short	(.L_9 - .L_8)
.L_8:
        /*0004*/ 	.word	0x0000007c


	//----- nvinfo : EIATTR_KPARAM_INFO
	.align		4
.L_9:
        /*0008*/ 	.byte	0x04, 0x17
        /*000a*/ 	.short	(.L_11 - .L_10)
.L_10:
        /*000c*/ 	.word	0x00000000
        /*0010*/ 	.short	0x0002
        /*0012*/ 	.short	0x0010
        /*0014*/ 	.byte	0x00, 0xf0, 0x11, 0x00


	//----- nvinfo : EIATTR_KPARAM_INFO
	.align		4
.L_11:
        /*0018*/ 	.byte	0x04, 0x17
        /*001a*/ 	.short	(.L_13 - .L_12)
.L_12:
        /*001c*/ 	.word	0x00000000
        /*0020*/ 	.short	0x0001
        /*0022*/ 	.short	0x0008
        /*0024*/ 	.byte	0x00, 0xf4, 0x21, 0x00


	//----- nvinfo : EIATTR_KPARAM_INFO
	.align		4
.L_13:
        /*0028*/ 	.byte	0x04, 0x17
        /*002a*/ 	.short	(.L_15 - .L_14)
.L_14:
        /*002c*/ 	.word	0x00000000
        /*0030*/ 	.short	0x0000
        /*0032*/ 	.short	0x0000
        /*0034*/ 	.byte	0x00, 0xf4, 0x21, 0x00


	//----- nvinfo : EIATTR_SPARSE_MMA_MASK
	.align		4
.L_15:
        /*0038*/ 	.byte	0x03, 0x50
        /*003a*/ 	.short	0x0000


	//----- nvinfo : EIATTR_MAXREG_COUNT
	.align		4
        /*003c*/ 	.byte	0x03, 0x1b
        /*003e*/ 	.short	0x00ff


	//----- nvinfo : EIATTR_EXIT_INSTR_OFFSETS
	.align		4
        /*0040*/ 	.byte	0x04, 0x1c
        /*0042*/ 	.short	(.L_17 - .L_16)


	//   ....[0]....
.L_16:
        /*0044*/ 	.word	0x00000130


	//----- nvinfo : EIATTR_REQNTID
	.align		4
.L_17:
        /*0048*/ 	.byte	0x04, 0x10
        /*004a*/ 	.short	(.L_19 - .L_18)
.L_18:
        /*004c*/ 	.word	0x00000080
        /*0050*/ 	.word	0x00000001
        /*0054*/ 	.word	0x00000001


	//----- nvinfo : EIATTR_CBANK_PARAM_SIZE
	.align		4
.L_19:
        /*0058*/ 	.byte	0x03, 0x19
        /*005a*/ 	.short	0x0014


	//----- nvinfo : EIATTR_PARAM_CBANK
	.align		4
        /*005c*/ 	.byte	0x04, 0x0a
        /*005e*/ 	.short	(.L_21 - .L_20)
	.align		4
.L_20:
        /*0060*/ 	.word	index@(.nv.constant0.triton_poi_fused_convolution_9)
        /*0064*/ 	.short	0x0210
        /*0066*/ 	.short	0x0014


	//----- nvinfo : EIATTR_SW_WAR
	.align		4
.L_21:
        /*0068*/ 	.byte	0x04, 0x36
        /*006a*/ 	.short	(.L_23 - .L_22)
.L_22:
        /*006c*/ 	.word	0x00000008
.L_23:


//--------------------- .nv.callgraph             --------------------------
	.section	.nv.callgraph,"",@"SHT_CUDA_CALLGRAPH"
	.align	4
	.sectionentsize	8
	.align		4
        /*0000*/ 	.word	0x00000000
	.align		4
        /*0004*/ 	.word	0xffffffff
	.align		4
        /*0008*/ 	.word	0x00000000
	.align		4
        /*000c*/ 	.word	0xfffffffe
	.align		4
        /*0010*/ 	.word	0x00000000
	.align		4
        /*0014*/ 	.word	0xfffffffd
	.align		4
        /*0018*/ 	.word	0x00000000
	.align		4
        /*001c*/ 	.word	0xfffffffc


//--------------------- .text.triton_poi_fused_convolution_9 --------------------------
	.section	.text.triton_poi_fused_convolution_9,"ax",@progbits
	.align	128
        .global         triton_poi_fused_convolution_9
        .type           triton_poi_fused_convolution_9,@function
        .size           triton_poi_fused_convolution_9,(.L_x_1 - triton_poi_fused_convolution_9)
        .other          triton_poi_fused_convolution_9,@"STO_CUDA_ENTRY STV_DEFAULT"
triton_poi_fused_convolution_9:
.text.triton_poi_fused_convolution_9:
[----:B------:R-:W-:Y:S01]  /*0000*/  LDC R1, c[0x0][0x28] ;  /* 0x00000a00ff017b82 */ /* 0x000fe20000000800 */
[----:B------:R-:W1:Y:S07]  /*0010*/  S2R R0, SR_TID.X ;  /* 0x0000000000007919 */ /* 0x000e6e0000002100 */
[----:B------:R-:W2:Y:S01]  /*0020*/  LDC.64 R4, c[0x0][0x218] ;  /* 0x00008600ff047b82 */ /* 0x000ea20000000a00 */
[----:B------:R-:W-:Y:S01]  /*0030*/  ULDC.64 UR4, c[0x0][0x208] ;  /* 0x0000820000047ab9 */ /* 0x000fe20000000a00 */
[----:B------:R-:W3:Y:S06]  /*0040*/  S2R R7, SR_CTAID.X ;  /* 0x0000000000077919 */ /* 0x000eec0000002500 */
[----:B------:R-:W4:Y:S01]  /*0050*/  LDC.64 R2, c[0x0][0x210] ;  /* 0x00008400ff027b82 */ /* 0x000f220000000a00 */
[----:B-1----:R-:W-:-:S02]  /*0060*/  LOP3.LUT R0, R0, 0x7f, RZ, 0xc0, !PT ;  /* 0x0000007f00007812 */ /* 0x002fc400078ec0ff */
[----:B---3--:R-:W-:-:S03]  /*0070*/  SHF.R.S32.HI R6, RZ, 0x18, R7 ;  /* 0x00000018ff067819 */ /* 0x008fc60000011407 */
[----:B------:R-:W-:Y:S01]  /*0080*/  IMAD R7, R7, 0x80, R0 ;  /* 0x0000008007077824 */ /* 0x000fe200078e0200 */
[----:B------:R-:W-:-:S03]  /*0090*/  SGXT R0, R6, 0x1 ;  /* 0x000000010600781a */ /* 0x000fc60000000200 */
[----:B----4-:R-:W-:Y:S01]  /*00a0*/  IMAD.WIDE R2, R7, 0x4, R2 ;  /* 0x0000000407027825 */ /* 0x010fe200078e0202 */
[----:B------:R-:W-:-:S04]  /*00b0*/  LEA.HI R0, R0, R7, RZ, 0x5 ;  /* 0x0000000700007211 */ /* 0x000fc800078f28ff */
[----:B------:R-:W-:-:S05]  /*00c0*/  LOP3.LUT R0, R0, 0xffffffe0, RZ, 0xc0, !PT ;  /* 0xffffffe000007812 */ /* 0x000fca00078ec0ff */
[----:B------:R-:W-:Y:S02]  /*00d0*/  IMAD.IADD R9, R7, 0x1, -R0 ;  /* 0x0000000107097824 */ /* 0x000fe400078e0a00 */
[----:B------:R-:W3:Y:S02]  /*00e0*/  LDG.E R0, desc[UR4][R2.64] ;  /* 0x0000000402007981 */ /* 0x000ee4000c1e1900 */
[----:B--2---:R-:W-:-:S06]  /*00f0*/  IMAD.WIDE R4, R9, 0x4, R4 ;  /* 0x0000000409047825 */ /* 0x004fcc00078e0204 */
[----:B------:R-:W3:Y:S02]  /*0100*/  LDG.E.EL R5, desc[UR4][R4.64] ;  /* 0x0000000404057981 */ /* 0x000ee4000c2e1900 */
[----:B---3--:R-:W-:-:S05]  /*0110*/  FADD R7, R0, R5 ;  /* 0x0000000500077221 */ /* 0x008fca0000000000 */
[----:B------:R-:W-:Y:S01]  /*0120*/  STG.E desc[UR4][R2.64], R7 ;  /* 0x0000000702007986 */ /* 0x000fe2000c101904 */
[----:B------:R-:W-:Y:S05]  /*0130*/  EXIT ;  /* 0x000000000000794d */ /* 0x000fea0003800000 */
.L_x_0:
[----:B------:R-:W-:-:S00]  /*0140*/  BRA `(.L_x_0) ;  /* 0xfffffffc00fc7947 */ /* 0x000fc0000383ffff */
[----:B------:R-:W-:-:S00]  /*0150*/  NOP ;  /* 0x0000000000007918 */ /* 0x000fc00000000000 */
        /* <DEDUP_REMOVED lines=10> */
.L_x_1:


//--------------------- .nv.constant0.triton_poi_fused_convolution_9 --------------------------
	.section	.nv.constant0.triton_poi_fused_convolution_9,"a",@progbits
	.sectionflags	@""
	.align	4
.nv.constant0.triton_poi_fused_convolution_9:
	.zero		548
